	.headerflags	@"EF_CUDA_TEXMODE_UNIFIED EF_CUDA_64BIT_ADDRESS EF_CUDA_ACCELERATORS EF_CUDA_SM90 EF_CUDA_VIRTUAL_SM(EF_CUDA_SM90)"
	.elftype	@"ET_EXEC"


//--------------------- .nv.info                  --------------------------
	.section	.nv.info,"",@"SHT_CUDA_INFO"
	.align	4


	//----- nvinfo : EIATTR_REGCOUNT
	.align		4
        /*0000*/ 	.byte	0x04, 0x2f
        /*0002*/ 	.short	(.L_3 - .L_2)
	.align		4
.L_2:
        /*0004*/ 	.word	index@(triton_per_fused_linalg_vector_norm_mean_sub_0)
        /*0008*/ 	.word	0x00000012


	//----- nvinfo : EIATTR_MIN_STACK_SIZE
	.align		4
.L_3:
        /*000c*/ 	.byte	0x04, 0x12
        /*000e*/ 	.short	(.L_5 - .L_4)
	.align		4
.L_4:
        /*0010*/ 	.word	index@(triton_per_fused_linalg_vector_norm_mean_sub_0)
        /*0014*/ 	.word	0x00000000


	//----- nvinfo : EIATTR_FRAME_SIZE
	.align		4
.L_5:
        /*0018*/ 	.byte	0x04, 0x11
        /*001a*/ 	.short	(.L_7 - .L_6)
	.align		4
.L_6:
        /*001c*/ 	.word	index@(triton_per_fused_linalg_vector_norm_mean_sub_0)
        /*0020*/ 	.word	0x00000000


	//----- nvinfo : EIATTR_MIN_STACK_SIZE
	.align		4
.L_7:
        /*0024*/ 	.byte	0x04, 0x12
        /*0026*/ 	.short	(.L_9 - .L_8)
	.align		4
.L_8:
        /*0028*/ 	.word	index@(triton_per_fused_linalg_vector_norm_mean_sub_0)
        /*002c*/ 	.word	0x00000000
.L_9:


//--------------------- .nv.info.triton_per_fused_linalg_vector_norm_mean_sub_0 --------------------------
	.section	.nv.info.triton_per_fused_linalg_vector_norm_mean_sub_0,"",@"SHT_CUDA_INFO"
	.sectionflags	@""
	.align	4


	//----- nvinfo : EIATTR_CUDA_API_VERSION
	.align		4
        /*0000*/ 	.byte	0x04, 0x37
        /*0002*/ 	.short	(.L_11 - .L_10)
.L_10:
        /*0004*/ 	.word	0x0000007c


	//----- nvinfo : EIATTR_KPARAM_INFO
	.align		4
.L_11:
        /*0008*/ 	.byte	0x04, 0x17
        /*000a*/ 	.short	(.L_13 - .L_12)
.L_12:
        /*000c*/ 	.word	0x00000000
        /*0010*/ 	.short	0x0003
        /*0012*/ 	.short	0x0018
        /*0014*/ 	.byte	0x00, 0xf0, 0x11, 0x00


	//----- nvinfo : EIATTR_KPARAM_INFO
	.align		4
.L_13:
        /*0018*/ 	.byte	0x04, 0x17
        /*001a*/ 	.short	(.L_15 - .L_14)
.L_14:
        /*001c*/ 	.word	0x00000000
        /*0020*/ 	.short	0x0002
        /*0022*/ 	.short	0x0010
        /*0024*/ 	.byte	0x00, 0xf4, 0x21, 0x00


	//----- nvinfo : EIATTR_KPARAM_INFO
	.align		4
.L_15:
        /*0028*/ 	.byte	0x04, 0x17
        /*002a*/ 	.short	(.L_17 - .L_16)
.L_16:
        /*002c*/ 	.word	0x00000000
        /*0030*/ 	.short	0x0001
        /*0032*/ 	.short	0x0008
        /*0034*/ 	.byte	0x00, 0xf4, 0x21, 0x00


	//----- nvinfo : EIATTR_KPARAM_INFO
	.align		4
.L_17:
        /*0038*/ 	.byte	0x04, 0x17
        /*003a*/ 	.short	(.L_19 - .L_18)
.L_18:
        /*003c*/ 	.word	0x00000000
        /*0040*/ 	.short	0x0000
        /*0042*/ 	.short	0x0000
        /*0044*/ 	.byte	0x00, 0xf4, 0x21, 0x00


	//----- nvinfo : EIATTR_SPARSE_MMA_MASK
	.align		4
.L_19:
        /*0048*/ 	.byte	0x03, 0x50
        /*004a*/ 	.short	0x0000


	//----- nvinfo : EIATTR_MAXREG_COUNT
	.align		4
        /*004c*/ 	.byte	0x03, 0x1b
        /*004e*/ 	.short	0x00ff


	//----- nvinfo : EIATTR_COOP_GROUP_MASK_REGIDS
	.align		4
        /*0050*/ 	.byte	0x04, 0x29
        /*0052*/ 	.short	(.L_21 - .L_20)


	//   ....[0]....
.L_20:
        /*0054*/ 	.word	0xffffffff


	//   ....[1]....
        /*0058*/ 	.word	0xffffffff


	//   ....[2]....
        /*005c*/ 	.word	0xffffffff


	//   ....[3]....
        /*0060*/ 	.word	0xffffffff


	//   ....[4]....
        /*0064*/ 	.word	0xffffffff


	//   ....[5]....
        /*0068*/ 	.word	0xffffffff


	//----- nvinfo : EIATTR_COOP_GROUP_INSTR_OFFSETS
	.align		4
.L_21:
        /*006c*/ 	.byte	0x04, 0x28
        /*006e*/ 	.short	(.L_23 - .L_22)


	//   ....[0]....
.L_22:
        /*0070*/ 	.word	0x00000200


	//   ....[1]....
        /*0074*/ 	.word	0x00000220


	//   ....[2]....
        /*0078*/ 	.word	0x00000250


	//   ....[3]....
        /*007c*/ 	.word	0x00000280


	//   ....[4]....
        /*0080*/ 	.word	0x000002b0


	//   ....[5]....
        /*0084*/ 	.word	0x00000320


	//----- nvinfo : EIATTR_EXIT_INSTR_OFFSETS
	.align		4
.L_23:
        /*0088*/ 	.byte	0x04, 0x1c
        /*008a*/ 	.short	(.L_25 - .L_24)


	//   ....[0]....
.L_24:
        /*008c*/ 	.word	0x00000390


	//   ....[1]....
        /*0090*/ 	.word	0x000003d0


	//----- nvinfo : EIATTR_REQNTID
	.align		4
.L_25:
        /*0094*/ 	.byte	0x04, 0x10
        /*0096*/ 	.short	(.L_27 - .L_26)
.L_26:
        /*0098*/ 	.word	0x00000040
        /*009c*/ 	.word	0x00000001
        /*00a0*/ 	.word	0x00000001


	//----- nvinfo : EIATTR_CBANK_PARAM_SIZE
	.align		4
.L_27:
        /*00a4*/ 	.byte	0x03, 0x19
        /*00a6*/ 	.short	0x001c


	//----- nvinfo : EIATTR_PARAM_CBANK
	.align		4
        /*00a8*/ 	.byte	0x04, 0x0a
        /*00aa*/ 	.short	(.L_29 - .L_28)
	.align		4
.L_28:
        /*00ac*/ 	.word	index@(.nv.constant0.triton_per_fused_linalg_vector_norm_mean_sub_0)
        /*00b0*/ 	.short	0x0210
        /*00b2*/ 	.short	0x001c


	//----- nvinfo : EIATTR_SW_WAR
	.align		4
.L_29:
        /*00b4*/ 	.byte	0x04, 0x36
        /*00b6*/ 	.short	(.L_31 - .L_30)
.L_30:
        /*00b8*/ 	.word	0x00000008
.L_31:


//--------------------- .nv.callgraph             --------------------------
	.section	.nv.callgraph,"",@"SHT_CUDA_CALLGRAPH"
	.align	4
	.sectionentsize	8
	.align		4
        /*0000*/ 	.word	0x00000000
	.align		4
        /*0004*/ 	.word	0xffffffff
	.align		4
        /*0008*/ 	.word	0x00000000
	.align		4
        /*000c*/ 	.word	0xfffffffe
	.align		4
        /*0010*/ 	.word	0x00000000
	.align		4
        /*0014*/ 	.word	0xfffffffd
	.align		4
        /*0018*/ 	.word	0x00000000
	.align		4
        /*001c*/ 	.word	0xfffffffc


//--------------------- .nv.constant4             --------------------------
	.section	.nv.constant4,"a",@progbits
	.align	8
	.align		8
.nv.constant4:
        /*0000*/ 	.dword	_$_str
	.align		8
        /*0008*/ 	.dword	_$_str_$_2


//--------------------- .text.triton_per_fused_linalg_vector_norm_mean_sub_0 --------------------------
	.section	.text.triton_per_fused_linalg_vector_norm_mean_sub_0,"ax",@progbits
	.sectionflags	@"SHF_BARRIERS=1"
	.align	128
        .global         triton_per_fused_linalg_vector_norm_mean_sub_0
        .type           triton_per_fused_linalg_vector_norm_mean_sub_0,@function
        .size           triton_per_fused_linalg_vector_norm_mean_sub_0,(.L_x_1 - triton_per_fused_linalg_vector_norm_mean_sub_0)
        .other          triton_per_fused_linalg_vector_norm_mean_sub_0,@"STO_CUDA_ENTRY STV_DEFAULT"
triton_per_fused_linalg_vector_norm_mean_sub_0:
.text.triton_per_fused_linalg_vector_norm_mean_sub_0:
[----:B------:R-:W0:Y:S02]  /*0000*/  LDC R1, c[0x0][0x28] ;  /* 0x00000a00ff017b82 */ /* 0x000e240000000800 */
[----:B------:R-:W1:Y:S01]  /*0010*/  S2R R0, SR_TID.X ;  /* 0x0000000000007919 */ /* 0x000e620000002100 */
[----:B------:R-:W2:Y:S01]  /*0020*/  LDC.64 R4, c[0x0][0x218] ;  /* 0x00008600ff047b82 */ /* 0x000ea20000000a00 */
[----:B------:R-:W-:-:S07]  /*0030*/  ULDC.64 UR6, c[0x0][0x208] ;  /* 0x0000820000067ab9 */ /* 0x000fce0000000a00 */
[----:B------:R-:W3:Y:S01]  /*0040*/  LDC.64 R6, c[0x0][0x220] ;  /* 0x00008800ff067b82 */ /* 0x000ee20000000a00 */
[----:B-1----:R-:W-:-:S04]  /*0050*/  SHF.L.U32 R2, R0, 0x2, RZ ;  /* 0x0000000200027819 */ /* 0x002fc800000006ff */
[----:B------:R-:W-:-:S04]  /*0060*/  LOP3.LUT R9, R2, 0xc0, RZ, 0xc0, !PT ;  /* 0x000000c002097812 */ /* 0x000fc800078ec0ff */
[----:B------:R-:W-:-:S05]  /*0070*/  LOP3.LUT R9, R9, 0xf, R0, 0xf8, !PT ;  /* 0x0000000f09097812 */ /* 0x000fca00078ef800 */
[----:B--2---:R-:W-:-:S04]  /*0080*/  IMAD.WIDE.U32 R4, R9, 0x4, R4 ;  /* 0x0000000409047825 */ /* 0x004fc800078e0004 */
[----:B---3--:R-:W-:Y:S01]  /*0090*/  IMAD.WIDE.U32 R6, R9, 0x4, R6 ;  /* 0x0000000409067825 */ /* 0x008fe200078e0006 */
[----:B------:R-:W2:Y:S04]  /*00a0*/  LDG.E R10, desc[UR6][R4.64+0x40] ;  /* 0x00004006040a7981 */ /* 0x000ea8000c1e1900 */
[----:B------:R-:W2:Y:S04]  /*00b0*/  LDG.E R11, desc[UR6][R6.64+0x40] ;  /* 0x00004006060b7981 */ /* 0x000ea8000c1e1900 */
[----:B------:R-:W3:Y:S04]  /*00c0*/  LDG.E R8, desc[UR6][R4.64] ;  /* 0x0000000604087981 */ /* 0x000ee8000c1e1900 */
[----:B------:R-:W3:Y:S04]  /*00d0*/  LDG.E R9, desc[UR6][R6.64] ;  /* 0x0000000606097981 */ /* 0x000ee8000c1e1900 */
[----:B------:R-:W4:Y:S04]  /*00e0*/  LDG.E R12, desc[UR6][R4.64+0x80] ;  /* 0x00008006040c7981 */ /* 0x000f28000c1e1900 */
[----:B------:R-:W4:Y:S04]  /*00f0*/  LDG.E R13, desc[UR6][R6.64+0x80] ;  /* 0x00008006060d7981 */ /* 0x000f28000c1e1900 */
[----:B------:R-:W5:Y:S04]  /*0100*/  LDG.E R14, desc[UR6][R4.64+0xc0] ;  /* 0x0000c006040e7981 */ /* 0x000f68000c1e1900 */
[----:B------:R-:W5:Y:S01]  /*0110*/  LDG.E R15, desc[UR6][R6.64+0xc0] ;  /* 0x0000c006060f7981 */ /* 0x000f62000c1e1900 */
[----:B------:R-:W1:Y:S01]  /*0120*/  S2UR UR5, SR_CgaCtaId ;  /* 0x00000000000579c3 */ /* 0x000e620000008800 */
[C---:B------:R-:W-:Y:S01]  /*0130*/  LOP3.LUT P0, RZ, R0.reuse, 0x1f, RZ, 0xc0, !PT ;  /* 0x0000001f00ff7812 */ /* 0x040fe2000780c0ff */
[----:B------:R-:W-:Y:S01]  /*0140*/  UMOV UR4, 0x400 ;  /* 0x0000040000047882 */ /* 0x000fe20000000000 */
[----:B------:R-:W-:Y:S01]  /*0150*/  ISETP.GE.AND P1, PT, R0, 0x2, PT ;  /* 0x000000020000780c */ /* 0x000fe20003f26270 */
[----:B-1----:R-:W-:Y:S01]  /*0160*/  UPRMT UR4, UR5, 0x654, UR4 ;  /* 0x0000065405047896 */ /* 0x002fe20008000004 */
[----:B--2---:R-:W-:Y:S01]  /*0170*/  FADD R10, R10, -R11 ;  /* 0x8000000b0a0a7221 */ /* 0x004fe20000000000 */
[----:B---3--:R-:W-:-:S03]  /*0180*/  FADD R8, R8, -R9 ;  /* 0x8000000908087221 */ /* 0x008fc60000000000 */
[----:B------:R-:W-:-:S04]  /*0190*/  FMUL R9, R10, R10 ;  /* 0x0000000a0a097220 */ /* 0x000fc80000400000 */
[----:B------:R-:W-:Y:S01]  /*01a0*/  FFMA R9, R8, R8, R9 ;  /* 0x0000000808097223 */ /* 0x000fe20000000009 */
[----:B----4-:R-:W-:-:S04]  /*01b0*/  FADD R12, R12, -R13 ;  /* 0x8000000d0c0c7221 */ /* 0x010fc80000000000 */
[----:B------:R-:W-:Y:S01]  /*01c0*/  FFMA R9, R12, R12, R9 ;  /* 0x0000000c0c097223 */ /* 0x000fe20000000009 */
[----:B-----5:R-:W-:-:S04]  /*01d0*/  FADD R14, R14, -R15 ;  /* 0x8000000f0e0e7221 */ /* 0x020fc80000000000 */
[----:B------:R-:W-:-:S06]  /*01e0*/  FFMA R9, R14, R14, R9 ;  /* 0x0000000e0e097223 */ /* 0x000fcc0000000009 */
[----:B------:R-:W1:Y:S02]  /*01f0*/  MUFU.SQRT R9, R9 ;  /* 0x0000000900097308 */ /* 0x000e640000002000 */
[----:B-1----:R-:W1:Y:S02]  /*0200*/  SHFL.BFLY PT, R4, R9, 0x10, 0x1f ;  /* 0x0e001f0009047f89 */ /* 0x002e6400000e0000 */
[----:B-1----:R-:W-:-:S05]  /*0210*/  FADD R4, R9, R4 ;  /* 0x0000000409047221 */ /* 0x002fca0000000000 */
[----:B------:R-:W1:Y:S02]  /*0220*/  SHFL.BFLY PT, R5, R4, 0x8, 0x1f ;  /* 0x0d001f0004057f89 */ /* 0x000e6400000e0000 */
[----:B-1----:R-:W-:Y:S01]  /*0230*/  FADD R5, R4, R5 ;  /* 0x0000000504057221 */ /* 0x002fe20000000000 */
[----:B------:R-:W-:-:S04]  /*0240*/  SHF.R.U32.HI R4, RZ, 0x3, R0 ;  /* 0x00000003ff047819 */ /* 0x000fc80000011600 */
[----:B------:R-:W1:Y:S02]  /*0250*/  SHFL.BFLY PT, R6, R5, 0x4, 0x1f ;  /* 0x0c801f0005067f89 */ /* 0x000e6400000e0000 */
[----:B-1----:R-:W-:Y:S01]  /*0260*/  FADD R6, R5, R6 ;  /* 0x0000000605067221 */ /* 0x002fe20000000000 */
[----:B------:R-:W-:-:S04]  /*0270*/  LOP3.LUT R5, R4, 0x4, RZ, 0xc0, !PT ;  /* 0x0000000404057812 */ /* 0x000fc800078ec0ff */
[----:B------:R-:W1:Y:S02]  /*0280*/  SHFL.BFLY PT, R7, R6, 0x2, 0x1f ;  /* 0x0c401f0006077f89 */ /* 0x000e6400000e0000 */
[----:B-1----:R-:W-:Y:S01]  /*0290*/  FADD R7, R6, R7 ;  /* 0x0000000706077221 */ /* 0x002fe20000000000 */
[----:B------:R-:W-:-:S04]  /*02a0*/  LOP3.LUT R6, R0, 0x1, RZ, 0xc0, !PT ;  /* 0x0000000100067812 */ /* 0x000fc800078ec0ff */
[----:B------:R-:W1:Y:S02]  /*02b0*/  SHFL.BFLY PT, R8, R7, 0x1, 0x1f ;  /* 0x0c201f0007087f89 */ /* 0x000e6400000e0000 */
[----:B-1----:R-:W-:-:S05]  /*02c0*/  FADD R8, R7, R8 ;  /* 0x0000000807087221 */ /* 0x002fca0000000000 */
[----:B------:R-:W-:Y:S01]  /*02d0*/  @!P0 STS [R5+UR4], R8 ;  /* 0x0000000805008988 */ /* 0x000fe20008000804 */
[----:B------:R-:W-:Y:S01]  /*02e0*/  BAR.SYNC.DEFER_BLOCKING 0x0 ;  /* 0x0000000000007b1d */ /* 0x000fe20000010000 */
[----:B------:R-:W-:-:S04]  /*02f0*/  ISETP.NE.U32.AND P0, PT, R6, 0x1, PT ;  /* 0x000000010600780c */ /* 0x000fc80003f05070 */
[----:B------:R-:W-:Y:S01]  /*0300*/  ISETP.LT.AND P0, PT, R0, 0x2, P0 ;  /* 0x000000020000780c */ /* 0x000fe20000701270 */
[----:B------:R-:W1:Y:S04]  /*0310*/  @!P1 LDS R3, [R2+UR4] ;  /* 0x0000000402039984 */ /* 0x000e680008000800 */
[----:B-1----:R-:W1:Y:S02]  /*0320*/  SHFL.BFLY PT, R4, R3, 0x1, 0x1f ;  /* 0x0c201f0003047f89 */ /* 0x002e6400000e0000 */
[----:B-1----:R-:W-:-:S06]  /*0330*/  FADD R7, R3, R4 ;  /* 0x0000000403077221 */ /* 0x002fcc0000000000 */
[----:B------:R1:W-:Y:S01]  /*0340*/  @P0 STS [R2+UR4], R7 ;  /* 0x0000000702000988 */ /* 0x0003e20008000804 */
[----:B------:R-:W-:Y:S01]  /*0350*/  BAR.SYNC.DEFER_BLOCKING 0x0 ;  /* 0x0000000000007b1d */ /* 0x000fe20000010000 */
[----:B------:R-:W-:-:S05]  /*0360*/  LOP3.LUT P0, RZ, R0, 0x3f, RZ, 0xc0, !PT ;  /* 0x0000003f00ff7812 */ /* 0x000fca000780c0ff */
[----:B------:R-:W2:Y:S02]  /*0370*/  LDS R4, [UR4] ;  /* 0x00000004ff047984 */ /* 0x000ea40008000800 */
[----:B------:R-:W-:Y:S06]  /*0380*/  BAR.SYNC.DEFER_BLOCKING 0x0 ;  /* 0x0000000000007b1d */ /* 0x000fec0000010000 */
[----:B-1----:R-:W-:Y:S05]  /*0390*/  @P0 EXIT ;  /* 0x000000000000094d */ /* 0x002fea0003800000 */
[----:B------:R-:W0:Y:S01]  /*03a0*/  LDC.64 R2, c[0x0][0x210] ;  /* 0x00008400ff027b82 */ /* 0x000e220000000a00 */
[----:B--2---:R-:W-:-:S05]  /*03b0*/  FMUL R5, R4, 0.015625 ;  /* 0x3c80000004057820 */ /* 0x004fca0000400000 */
[----:B0-----:R-:W-:Y:S01]  /*03c0*/  STG.E desc[UR6][R2.64], R5 ;  /* 0x0000000502007986 */ /* 0x001fe2000c101906 */
[----:B------:R-:W-:Y:S05]  /*03d0*/  EXIT ;  /* 0x000000000000794d */ /* 0x000fea0003800000 */
.L_x_0:
[----:B------:R-:W-:-:S00]  /*03e0*/  BRA `(.L_x_0) ;  /* 0xfffffffc00fc7947 */ /* 0x000fc0000383ffff */
[----:B------:R-:W-:-:S00]  /*03f0*/  NOP ;  /* 0x0000000000007918 */ /* 0x000fc00000000000 */
        /* <DEDUP_REMOVED lines=8> */
.L_x_1:


//--------------------- .nv.global.init           --------------------------
	.section	.nv.global.init,"aw",@progbits
.nv.global.init:
	.type		_$_str,@object
	.size		_$_str,(_$_str_$_2 - _$_str)
_$_str:
        /*0000*/ 	.byte	0x5f, 0x5f, 0x43, 0x55, 0x44, 0x41, 0x5f, 0x46, 0x54, 0x5a, 0x00
	.type		_$_str_$_2,@object
	.size		_$_str_$_2,(.L_1 - _$_str_$_2)
_$_str_$_2:
        /*000b*/ 	.byte	0x5f, 0x5f, 0x43, 0x55, 0x44, 0x41, 0x5f, 0x50, 0x52, 0x45, 0x43, 0x5f, 0x53, 0x51, 0x52, 0x54
        /*001b*/ 	.byte	0x00
.L_1:


//--------------------- .nv.shared.triton_per_fused_linalg_vector_norm_mean_sub_0 --------------------------
	.section	.nv.shared.triton_per_fused_linalg_vector_norm_mean_sub_0,"aw",@nobits
	.sectionflags	@""
	.align	16
	.zero		1024


//--------------------- .nv.constant0.triton_per_fused_linalg_vector_norm_mean_sub_0 --------------------------
	.section	.nv.constant0.triton_per_fused_linalg_vector_norm_mean_sub_0,"a",@progbits
	.sectionflags	@""
	.align	4
.nv.constant0.triton_per_fused_linalg_vector_norm_mean_sub_0:
	.zero		556
